//
// Generated by NVIDIA NVVM Compiler
//
// Compiler Build ID: CL-36424714
// Cuda compilation tools, release 13.0, V13.0.88
// Based on NVVM 20.0.0
//

.version 9.0
.target sm_100
.address_size 64

	// .globl	_Z13filterAtomicsPfS_fPii

.visible .entry _Z13filterAtomicsPfS_fPii(
	.param .u64 .ptr .align 1 _Z13filterAtomicsPfS_fPii_param_0,
	.param .u64 .ptr .align 1 _Z13filterAtomicsPfS_fPii_param_1,
	.param .f32 _Z13filterAtomicsPfS_fPii_param_2,
	.param .u64 .ptr .align 1 _Z13filterAtomicsPfS_fPii_param_3,
	.param .u32 _Z13filterAtomicsPfS_fPii_param_4
)
{
	.reg .pred 	%p<10>;
	.reg .b32 	%r<7>;
	.reg .b32 	%f<4>;
	.reg .b64 	%rd<11>;

	ld.param.u64 	%rd1, [_Z13filterAtomicsPfS_fPii_param_0];
	ld.param.u64 	%rd2, [_Z13filterAtomicsPfS_fPii_param_1];
	ld.param.f32 	%f2, [_Z13filterAtomicsPfS_fPii_param_2];
	ld.param.u64 	%rd3, [_Z13filterAtomicsPfS_fPii_param_3];
	ld.param.u32 	%r2, [_Z13filterAtomicsPfS_fPii_param_4];
	mov.u32 	%r3, %tid.x;
	mov.u32 	%r4, %ctaid.x;
	mov.u32 	%r5, %ntid.x;
	mad.lo.s32 	%r1, %r4, %r5, %r3;
	setp.ge.s32 	%p1, %r1, %r2;
	@%p1 bra 	$L__BB0_3;
	cvta.to.global.u64 	%rd4, %rd2;
	mul.wide.s32 	%rd5, %r1, 4;
	add.s64 	%rd6, %rd4, %rd5;
	ld.global.f32 	%f1, [%rd6];
	setp.ge.f32 	%p2, %f1, 0f00000000;
	setp.lt.f32 	%p3, %f1, %f2;
	and.pred  	%p4, %p2, %p3;
	setp.lt.f32 	%p5, %f1, 0f00000000;
	neg.f32 	%f3, %f1;
	setp.gt.f32 	%p6, %f2, %f3;
	and.pred  	%p7, %p5, %p6;
	or.pred  	%p8, %p4, %p7;
	not.pred 	%p9, %p8;
	@%p9 bra 	$L__BB0_3;
	cvta.to.global.u64 	%rd7, %rd3;
	atom.global.add.u32 	%r6, [%rd7], 1;
	cvta.to.global.u64 	%rd8, %rd1;
	mul.wide.s32 	%rd9, %r6, 4;
	add.s64 	%rd10, %rd8, %rd9;
	st.global.f32 	[%rd10], %f1;
$L__BB0_3:
	ret;

}


// ===== COMPILED SASS (sm_100) =====

	.target	sm_100

	.elftype	@"ET_EXEC"


//--------------------- .note.nv.tkinfo           --------------------------
	.section	.note.nv.tkinfo,"",@"SHT_NOTE"
	.sectionflags	@"SHF_NOTE_NV_TKINFO"
	.tkinfo
        /*0018*/ 	.word	0x00000002
        /*0030*/ 	.string	""
        /*0030*/ 	.string	"ptxas"
        /*0030*/ 	.string	"Cuda compilation tools, release 13.0, V13.0.88"
        /*0030*/ 	.string	"Build cuda_13.0.r13.0/compiler.36424714_0"
        /*0030*/ 	.string	"-arch sm_100 -m 64 "



//--------------------- .note.nv.cuinfo           --------------------------
	.section	.note.nv.cuinfo,"",@"SHT_NOTE"
	.sectionflags	@"SHF_NOTE_NV_CUINFO"
        /*0018*/ 	.short	0x0002
        /*001a*/ 	.short	0x0064
        /*001c*/ 	.short	0x0082
	.zero		2


//--------------------- .nv.info                  --------------------------
	.section	.nv.info,"",@"SHT_CUDA_INFO"
	.align	4


	//----- nvinfo : EIATTR_REGCOUNT
	.align		4
        /*0000*/ 	.byte	0x04, 0x2f
        /*0002*/ 	.short	(.L_1 - .L_0)
	.align		4
.L_0:
        /*0004*/ 	.word	index@(_Z13filterAtomicsPfS_fPii)
        /*0008*/ 	.word	0x0000000e


	//----- nvinfo : EIATTR_FRAME_SIZE
	.align		4
.L_1:
        /*000c*/ 	.byte	0x04, 0x11
        /*000e*/ 	.short	(.L_3 - .L_2)
	.align		4
.L_2:
        /*0010*/ 	.word	index@(_Z13filterAtomicsPfS_fPii)
        /*0014*/ 	.word	0x00000000


	//----- nvinfo : EIATTR_MIN_STACK_SIZE
	.align		4
.L_3:
        /*0018*/ 	.byte	0x04, 0x12
        /*001a*/ 	.short	(.L_5 - .L_4)
	.align		4
.L_4:
        /*001c*/ 	.word	index@(_Z13filterAtomicsPfS_fPii)
        /*0020*/ 	.word	0x00000000
.L_5:


//--------------------- .nv.compat                --------------------------
	.section	.nv.compat,"",@"SHT_CUDA_COMPAT_INFO"
	.align	4
        /*0000*/ 	.byte	0x02, 0x09, 0x00, 0x00, 0x02, 0x02, 0x01, 0x00, 0x02, 0x05, 0x05, 0x00, 0x03, 0x07, 0x01, 0x01
        /*0010*/ 	.byte	0x02, 0x03, 0x00, 0x00, 0x02, 0x06, 0x01, 0x00, 0x04, 0x0b, 0x08, 0x00, 0x09, 0x00, 0x00, 0x00
        /*0020*/ 	.byte	0x00, 0x00, 0x00, 0x00


//--------------------- .nv.info._Z13filterAtomicsPfS_fPii --------------------------
	.section	.nv.info._Z13filterAtomicsPfS_fPii,"",@"SHT_CUDA_INFO"
	.sectionflags	@""
	.align	4


	//----- nvinfo : EIATTR_CUDA_API_VERSION
	.align		4
        /*0000*/ 	.byte	0x04, 0x37
        /*0002*/ 	.short	(.L_7 - .L_6)
.L_6:
        /*0004*/ 	.word	0x00000082


	//----- nvinfo : EIATTR_KPARAM_INFO
	.align		4
.L_7:
        /*0008*/ 	.byte	0x04, 0x17
        /*000a*/ 	.short	(.L_9 - .L_8)
.L_8:
        /*000c*/ 	.word	0x00000000
        /*0010*/ 	.short	0x0004
        /*0012*/ 	.short	0x0020
        /*0014*/ 	.byte	0x00, 0xf0, 0x11, 0x00


	//----- nvinfo : EIATTR_KPARAM_INFO
	.align		4
.L_9:
        /*0018*/ 	.byte	0x04, 0x17
        /*001a*/ 	.short	(.L_11 - .L_10)
.L_10:
        /*001c*/ 	.word	0x00000000
        /*0020*/ 	.short	0x0003
        /*0022*/ 	.short	0x0018
        /*0024*/ 	.byte	0x00, 0xf5, 0x21, 0x00


	//----- nvinfo : EIATTR_KPARAM_INFO
	.align		4
.L_11:
        /*0028*/ 	.byte	0x04, 0x17
        /*002a*/ 	.short	(.L_13 - .L_12)
.L_12:
        /*002c*/ 	.word	0x00000000
        /*0030*/ 	.short	0x0002
        /*0032*/ 	.short	0x0010
        /*0034*/ 	.byte	0x00, 0xf0, 0x11, 0x00


	//----- nvinfo : EIATTR_KPARAM_INFO
	.align		4
.L_13:
        /*0038*/ 	.byte	0x04, 0x17
        /*003a*/ 	.short	(.L_15 - .L_14)
.L_14:
        /*003c*/ 	.word	0x00000000
        /*0040*/ 	.short	0x0001
        /*0042*/ 	.short	0x0008
        /*0044*/ 	.byte	0x00, 0xf5, 0x21, 0x00


	//----- nvinfo : EIATTR_KPARAM_INFO
	.align		4
.L_15:
        /*0048*/ 	.byte	0x04, 0x17
        /*004a*/ 	.short	(.L_17 - .L_16)
.L_16:
        /*004c*/ 	.word	0x00000000
        /*0050*/ 	.short	0x0000
        /*0052*/ 	.short	0x0000
        /*0054*/ 	.byte	0x00, 0xf5, 0x21, 0x00


	//----- nvinfo : EIATTR_SPARSE_MMA_MASK
	.align		4
.L_17:
        /*0058*/ 	.byte	0x03, 0x50
        /*005a*/ 	.short	0x0000


	//----- nvinfo : EIATTR_MAXREG_COUNT
	.align		4
        /*005c*/ 	.byte	0x03, 0x1b
        /*005e*/ 	.short	0x00ff


	//----- nvinfo : EIATTR_MERCURY_ISA_VERSION
	.align		4
        /*0060*/ 	.byte	0x03, 0x5f
        /*0062*/ 	.short	0x0101


	//----- nvinfo : EIATTR_INT_WARP_WIDE_INSTR_OFFSETS
	.align		4
        /*0064*/ 	.byte	0x04, 0x31
        /*0066*/ 	.short	(.L_19 - .L_18)


	//   ....[0]....
.L_18:
        /*0068*/ 	.word	0x00000140


	//   ....[1]....
        /*006c*/ 	.word	0x000001e0


	//----- nvinfo : EIATTR_VRC_CTA_INIT_COUNT
	.align		4
.L_19:
        /*0070*/ 	.byte	0x02, 0x4a
	.zero		1
	.zero		1


	//----- nvinfo : EIATTR_EXIT_INSTR_OFFSETS
	.align		4
        /*0074*/ 	.byte	0x04, 0x1c
        /*0076*/ 	.short	(.L_21 - .L_20)


	//   ....[0]....
.L_20:
        /*0078*/ 	.word	0x00000070


	//   ....[1]....
        /*007c*/ 	.word	0x00000120


	//   ....[2]....
        /*0080*/ 	.word	0x00000220


	//----- nvinfo : EIATTR_CBANK_PARAM_SIZE
	.align		4
.L_21:
        /*0084*/ 	.byte	0x03, 0x19
        /*0086*/ 	.short	0x0024


	//----- nvinfo : EIATTR_PARAM_CBANK
	.align		4
        /*0088*/ 	.byte	0x04, 0x0a
        /*008a*/ 	.short	(.L_23 - .L_22)
	.align		4
.L_22:
        /*008c*/ 	.word	index@(.nv.constant0._Z13filterAtomicsPfS_fPii)
        /*0090*/ 	.short	0x0380
        /*0092*/ 	.short	0x0024


	//----- nvinfo : EIATTR_SW_WAR
	.align		4
.L_23:
        /*0094*/ 	.byte	0x04, 0x36
        /*0096*/ 	.short	(.L_25 - .L_24)
.L_24:
        /*0098*/ 	.word	0x00000008
.L_25:


//--------------------- .nv.callgraph             --------------------------
	.section	.nv.callgraph,"",@"SHT_CUDA_CALLGRAPH"
	.align	4
	.sectionentsize	8
	.align		4
        /*0000*/ 	.word	0x00000000
	.align		4
        /*0004*/ 	.word	0xffffffff
	.align		4
        /*0008*/ 	.word	0x00000000
	.align		4
        /*000c*/ 	.word	0xfffffffe
	.align		4
        /*0010*/ 	.word	0x00000000
	.align		4
        /*0014*/ 	.word	0xfffffffd
	.align		4
        /*0018*/ 	.word	0x00000000
	.align		4
        /*001c*/ 	.word	0xfffffffc


//--------------------- .text._Z13filterAtomicsPfS_fPii --------------------------
	.section	.text._Z13filterAtomicsPfS_fPii,"ax",@progbits
	.align	128
        .global         _Z13filterAtomicsPfS_fPii
        .type           _Z13filterAtomicsPfS_fPii,@function
        .size           _Z13filterAtomicsPfS_fPii,(.L_x_1 - _Z13filterAtomicsPfS_fPii)
        .other          _Z13filterAtomicsPfS_fPii,@"STO_CUDA_ENTRY STV_DEFAULT"
_Z13filterAtomicsPfS_fPii:
.text._Z13filterAtomicsPfS_fPii:
[----:B------:R-:W-:Y:S01]  /*0000*/  LDC R1, c[0x0][0x37c] ;  /* 0x0000df00ff017b82 */ /* 0x000fe20000000800 */
[----:B------:R-:W0:Y:S07]  /*0010*/  S2R R5, SR_TID.X ;  /* 0x0000000000057919 */ /* 0x000e2e0000002100 */
[----:B------:R-:W0:Y:S01]  /*0020*/  S2UR UR4, SR_CTAID.X ;  /* 0x00000000000479c3 */ /* 0x000e220000002500 */
[----:B------:R-:W1:Y:S07]  /*0030*/  LDCU UR5, c[0x0][0x3a0] ;  /* 0x00007400ff0577ac */ /* 0x000e6e0008000800 */
[----:B------:R-:W0:Y:S02]  /*0040*/  LDC R0, c[0x0][0x360] ;  /* 0x0000d800ff007b82 */ /* 0x000e240000000800 */
[----:B0-----:R-:W-:-:S05]  /*0050*/  IMAD R5, R0, UR4, R5 ;  /* 0x0000000400057c24 */ /* 0x001fca000f8e0205 */
[----:B-1----:R-:W-:-:S13]  /*0060*/  ISETP.GE.AND P0, PT, R5, UR5, PT ;  /* 0x0000000505007c0c */ /* 0x002fda000bf06270 */
[----:B------:R-:W-:Y:S05]  /*0070*/  @P0 EXIT ;  /* 0x000000000000094d */ /* 0x000fea0003800000 */
[----:B------:R-:W0:Y:S01]  /*0080*/  LDC.64 R2, c[0x0][0x388] ;  /* 0x0000e200ff027b82 */ /* 0x000e220000000a00 */
[----:B------:R-:W1:Y:S01]  /*0090*/  LDCU.64 UR4, c[0x0][0x358] ;  /* 0x00006b00ff0477ac */ /* 0x000e620008000a00 */
[----:B------:R-:W2:Y:S01]  /*00a0*/  LDCU UR6, c[0x0][0x390] ;  /* 0x00007200ff0677ac */ /* 0x000ea20008000800 */
[----:B0-----:R-:W-:-:S05]  /*00b0*/  IMAD.WIDE R2, R5, 0x4, R2 ;  /* 0x0000000405027825 */ /* 0x001fca00078e0202 */
[----:B-1----:R-:W2:Y:S02]  /*00c0*/  LDG.E R7, desc[UR4][R2.64] ;  /* 0x0000000402077981 */ /* 0x002ea4000c1e1900 */
[C---:B--2---:R-:W-:Y:S02]  /*00d0*/  FSETP.GEU.AND P0, PT, R7.reuse, UR6, PT ;  /* 0x0000000607007c0b */ /* 0x044fe4000bf0e000 */
[C---:B------:R-:W-:Y:S02]  /*00e0*/  FSETP.GEU.AND P1, PT, -R7.reuse, UR6, PT ;  /* 0x0000000607007c0b */ /* 0x040fe4000bf2e100 */
[C---:B------:R-:W-:Y:S02]  /*00f0*/  FSETP.GE.AND P0, PT, R7.reuse, RZ, !P0 ;  /* 0x000000ff0700720b */ /* 0x040fe40004706000 */
[----:B------:R-:W-:-:S04]  /*0100*/  FSETP.LT.AND P1, PT, R7, RZ, !P1 ;  /* 0x000000ff0700720b */ /* 0x000fc80004f21000 */
[----:B------:R-:W-:-:S13]  /*0110*/  PLOP3.LUT P0, PT, P0, P1, PT, 0xf8, 0x8f ;  /* 0x00000000008f781c */ /* 0x000fda0000703f70 */
[----:B------:R-:W-:Y:S05]  /*0120*/  @!P0 EXIT ;  /* 0x000000000000894d */ /* 0x000fea0003800000 */
[----:B------:R-:W0:Y:S01]  /*0130*/  S2R R5, SR_LANEID ;  /* 0x0000000000057919 */ /* 0x000e220000000000 */
[----:B------:R-:W-:Y:S01]  /*0140*/  VOTEU.ANY UR6, UPT, PT ;  /* 0x0000000000067886 */ /* 0x000fe200038e0100 */
[----:B------:R-:W1:Y:S01]  /*0150*/  LDC.64 R2, c[0x0][0x398] ;  /* 0x0000e600ff027b82 */ /* 0x000e620000000a00 */
[----:B------:R-:W0:Y:S08]  /*0160*/  FLO.U32 R0, UR6 ;  /* 0x0000000600007d00 */ /* 0x000e3000080e0000 */
[----:B------:R-:W1:Y:S01]  /*0170*/  POPC R11, UR6 ;  /* 0x00000006000b7d09 */ /* 0x000e620008000000 */
[----:B0-----:R-:W-:Y:S01]  /*0180*/  ISETP.EQ.U32.AND P0, PT, R0, R5, PT ;  /* 0x000000050000720c */ /* 0x001fe20003f02070 */
[----:B------:R-:W0:Y:S01]  /*0190*/  S2R R6, SR_LTMASK ;  /* 0x0000000000067919 */ /* 0x000e220000003900 */
[----:B------:R-:W2:Y:S11]  /*01a0*/  LDC.64 R4, c[0x0][0x380] ;  /* 0x0000e000ff047b82 */ /* 0x000eb60000000a00 */
[----:B-1----:R-:W3:Y:S01]  /*01b0*/  @P0 ATOMG.E.ADD.STRONG.GPU PT, R3, desc[UR4][R2.64], R11 ;  /* 0x8000000b020309a8 */ /* 0x002ee200081ef104 */
[----:B0-----:R-:W-:-:S06]  /*01c0*/  LOP3.LUT R6, R6, UR6, RZ, 0xc0, !PT ;  /* 0x0000000606067c12 */ /* 0x001fcc000f8ec0ff */
[----:B------:R-:W0:Y:S01]  /*01d0*/  POPC R6, R6 ;  /* 0x0000000600067309 */ /* 0x000e220000000000 */
[----:B---3--:R-:W0:Y:S02]  /*01e0*/  SHFL.IDX PT, R9, R3, R0, 0x1f ;  /* 0x00001f0003097589 */ /* 0x008e2400000e0000 */
[----:B0-----:R-:W-:-:S04]  /*01f0*/  IMAD.IADD R9, R9, 0x1, R6 ;  /* 0x0000000109097824 */ /* 0x001fc800078e0206 */
[----:B--2---:R-:W-:-:S05]  /*0200*/  IMAD.WIDE R4, R9, 0x4, R4 ;  /* 0x0000000409047825 */ /* 0x004fca00078e0204 */
[----:B------:R-:W-:Y:S01]  /*0210*/  STG.E desc[UR4][R4.64], R7 ;  /* 0x0000000704007986 */ /* 0x000fe2000c101904 */
[----:B------:R-:W-:Y:S05]  /*0220*/  EXIT ;  /* 0x000000000000794d */ /* 0x000fea0003800000 */
.L_x_0:
[----:B------:R-:W-:-:S00]  /*0230*/  BRA `(.L_x_0) ;  /* 0xfffffffc00fc7947 */ /* 0x000fc0000383ffff */
[----:B------:R-:W-:-:S00]  /*0240*/  NOP ;  /* 0x0000000000007918 */ /* 0x000fc00000000000 */
        /* <DEDUP_REMOVED lines=11> */
.L_x_1:


//--------------------- .nv.shared.reserved.0     --------------------------
	.section	.nv.shared.reserved.0,"aw",@nobits
	.weak		__nv_reservedSMEM_offset_0_alias
	.size		__nv_reservedSMEM_offset_0_alias, 0, 64
	.other		__nv_reservedSMEM_offset_0_alias,@"STO_CUDA_RESERVED_SHARED STV_DEFAULT"
__nv_reservedSMEM_offset_0_alias:
	.zero		0
	.zero		64


//--------------------- .nv.constant0._Z13filterAtomicsPfS_fPii --------------------------
	.section	.nv.constant0._Z13filterAtomicsPfS_fPii,"a",@progbits
	.sectionflags	@""
	.align	4
.nv.constant0._Z13filterAtomicsPfS_fPii:
	.zero		932


//--------------------- SYMBOLS --------------------------

	.type		.nv.reservedSmem.offset0,@object
	.size		.nv.reservedSmem.offset0,0x4
